//
// Generated by NVIDIA NVVM Compiler
//
// Compiler Build ID: CL-36424714
// Cuda compilation tools, release 13.0, V13.0.88
// Based on NVVM 20.0.0
//

.version 9.0
.target sm_100
.address_size 64

	// .globl	default_function_kernel_2

.visible .entry default_function_kernel_2(
	.param .u64 .ptr .align 1 default_function_kernel_2_param_0,
	.param .u64 .ptr .align 1 default_function_kernel_2_param_1
)
.maxntid 64
{
	.reg .pred 	%p<3>;
	.reg .b32 	%r<5>;
	.reg .b32 	%f<20>;
	.reg .b64 	%rd<8>;

	ld.param.u64 	%rd1, [default_function_kernel_2_param_0];
	ld.param.u64 	%rd2, [default_function_kernel_2_param_1];
	cvta.to.global.u64 	%rd3, %rd1;
	cvta.to.global.u64 	%rd4, %rd2;
	mov.u32 	%r1, %ctaid.x;
	shl.b32 	%r2, %r1, 6;
	mov.u32 	%r3, %tid.x;
	or.b32  	%r4, %r2, %r3;
	mul.wide.u32 	%rd5, %r4, 4;
	add.s64 	%rd6, %rd4, %rd5;
	ld.global.nc.f32 	%f1, [%rd6];
	abs.f32 	%f2, %f1;
	setp.gt.f32 	%p1, %f2, 0f3F800000;
	rcp.approx.ftz.f32 	%f3, %f2;
	selp.f32 	%f4, %f3, %f2, %p1;
	mul.f32 	%f5, %f4, %f4;
	fma.rn.f32 	%f6, %f5, 0f3B2090AA, 0fBC6BE14F;
	fma.rn.f32 	%f7, %f6, %f5, 0f3D23397E;
	fma.rn.f32 	%f8, %f7, %f5, 0fBD948A7A;
	fma.rn.f32 	%f9, %f8, %f5, 0f3DD76B21;
	fma.rn.f32 	%f10, %f9, %f5, 0fBE111E88;
	fma.rn.f32 	%f11, %f10, %f5, 0f3E4CAF60;
	fma.rn.f32 	%f12, %f11, %f5, 0fBEAAAA27;
	mul.f32 	%f13, %f5, %f12;
	fma.rn.f32 	%f14, %f13, %f4, %f4;
	neg.f32 	%f15, %f14;
	fma.rn.f32 	%f16, 0f3F6EE581, 0f3FD774EB, %f15;
	selp.f32 	%f17, %f16, %f14, %p1;
	setp.num.f32 	%p2, %f2, %f2;
	copysign.f32 	%f18, %f1, %f17;
	selp.f32 	%f19, %f18, %f17, %p2;
	add.s64 	%rd7, %rd3, %rd5;
	st.global.f32 	[%rd7], %f19;
	ret;

}
	// .globl	default_function_kernel
.visible .entry default_function_kernel(
	.param .u64 .ptr .align 1 default_function_kernel_param_0,
	.param .u64 .ptr .align 1 default_function_kernel_param_1
)
.maxntid 64
{
	.reg .pred 	%p<7>;
	.reg .b32 	%r<11>;
	.reg .b32 	%f<38>;
	.reg .b64 	%rd<9>;

	ld.param.u64 	%rd1, [default_function_kernel_param_0];
	ld.param.u64 	%rd2, [default_function_kernel_param_1];
	cvta.to.global.u64 	%rd3, %rd2;
	mov.u32 	%r3, %ctaid.x;
	shl.b32 	%r4, %r3, 6;
	mov.u32 	%r5, %tid.x;
	or.b32  	%r1, %r4, %r5;
	mul.wide.u32 	%rd4, %r1, 4;
	add.s64 	%rd5, %rd3, %rd4;
	ld.global.nc.f32 	%f1, [%rd5];
	abs.f32 	%f2, %f1;
	fma.rn.f32 	%f7, %f1, %f1, 0f3F800000;
	rsqrt.approx.ftz.f32 	%f8, %f7;
	fma.rn.f32 	%f9, %f7, %f8, 0f3F800000;
	rcp.approx.ftz.f32 	%f10, %f9;
	mul.f32 	%f11, %f2, %f10;
	fma.rn.f32 	%f12, %f2, %f11, %f2;
	setp.gt.f32 	%p1, %f2, 0f4B000000;
	selp.f32 	%f3, %f2, %f12, %p1;
	mov.f32 	%f13, 0f3F800000;
	add.rz.f32 	%f14, %f3, %f13;
	mov.b32 	%r6, %f14;
	add.s32 	%r7, %r6, -1061158912;
	and.b32  	%r8, %r7, -8388608;
	mov.b32 	%r2, %f3;
	sub.s32 	%r9, %r2, %r8;
	mov.b32 	%f15, %r9;
	sub.s32 	%r10, 1082130432, %r8;
	mov.b32 	%f16, %r10;
	fma.rn.f32 	%f17, %f16, 0f3E800000, 0fBF800000;
	add.f32 	%f18, %f17, %f15;
	cvt.rn.f32.s32 	%f19, %r8;
	mul.f32 	%f20, %f19, 0f34000000;
	fma.rn.f32 	%f21, %f18, 0fBD39BF78, 0f3DD80012;
	fma.rn.f32 	%f22, %f21, %f18, 0fBE0778E0;
	fma.rn.f32 	%f23, %f22, %f18, 0f3E146475;
	fma.rn.f32 	%f24, %f23, %f18, 0fBE2A68DD;
	fma.rn.f32 	%f25, %f24, %f18, 0f3E4CAF9E;
	fma.rn.f32 	%f26, %f25, %f18, 0fBE800042;
	fma.rn.f32 	%f27, %f26, %f18, 0f3EAAAAE6;
	fma.rn.f32 	%f28, %f27, %f18, 0fBF000000;
	mul.f32 	%f29, %f18, %f28;
	fma.rn.f32 	%f30, %f29, %f18, %f18;
	fma.rn.f32 	%f37, %f20, 0f3F317218, %f30;
	setp.lt.u32 	%p2, %r2, 2139095040;
	@%p2 bra 	$L__BB1_2;
	setp.gt.s32 	%p3, %r2, -1082130432;
	fma.rn.f32 	%f31, %f3, 0f7F800000, 0f7F800000;
	selp.f32 	%f32, %f31, %f37, %p3;
	setp.eq.f32 	%p4, %f3, 0f00000000;
	selp.f32 	%f37, 0f80000000, %f32, %p4;
$L__BB1_2:
	setp.gt.f32 	%p5, %f2, 0f4B000000;
	cvta.to.global.u64 	%rd6, %rd1;
	add.f32 	%f33, %f37, 0f3F317218;
	selp.f32 	%f34, %f33, %f37, %p5;
	setp.num.f32 	%p6, %f2, %f2;
	copysign.f32 	%f35, %f1, %f34;
	selp.f32 	%f36, %f35, %f34, %p6;
	add.s64 	%rd8, %rd6, %rd4;
	st.global.f32 	[%rd8], %f36;
	ret;

}
	// .globl	default_function_kernel_1
.visible .entry default_function_kernel_1(
	.param .u64 .ptr .align 1 default_function_kernel_1_param_0,
	.param .u64 .ptr .align 1 default_function_kernel_1_param_1
)
.maxntid 8
{
	.reg .pred 	%p<3>;
	.reg .b32 	%r<5>;
	.reg .b32 	%f<21>;
	.reg .b64 	%rd<8>;

	ld.param.u64 	%rd1, [default_function_kernel_1_param_0];
	ld.param.u64 	%rd2, [default_function_kernel_1_param_1];
	cvta.to.global.u64 	%rd3, %rd1;
	cvta.to.global.u64 	%rd4, %rd2;
	mov.u32 	%r1, %ctaid.x;
	shl.b32 	%r2, %r1, 3;
	mov.u32 	%r3, %tid.x;
	or.b32  	%r4, %r2, %r3;
	mul.wide.u32 	%rd5, %r4, 4;
	add.s64 	%rd6, %rd4, %rd5;
	ld.global.nc.f32 	%f1, [%rd6];
	cos.approx.f32 	%f2, %f1;
	abs.f32 	%f3, %f2;
	setp.gt.f32 	%p1, %f3, 0f3F800000;
	rcp.approx.ftz.f32 	%f4, %f3;
	selp.f32 	%f5, %f4, %f3, %p1;
	mul.f32 	%f6, %f5, %f5;
	fma.rn.f32 	%f7, %f6, 0f3B2090AA, 0fBC6BE14F;
	fma.rn.f32 	%f8, %f7, %f6, 0f3D23397E;
	fma.rn.f32 	%f9, %f8, %f6, 0fBD948A7A;
	fma.rn.f32 	%f10, %f9, %f6, 0f3DD76B21;
	fma.rn.f32 	%f11, %f10, %f6, 0fBE111E88;
	fma.rn.f32 	%f12, %f11, %f6, 0f3E4CAF60;
	fma.rn.f32 	%f13, %f12, %f6, 0fBEAAAA27;
	mul.f32 	%f14, %f6, %f13;
	fma.rn.f32 	%f15, %f14, %f5, %f5;
	neg.f32 	%f16, %f15;
	fma.rn.f32 	%f17, 0f3F6EE581, 0f3FD774EB, %f16;
	selp.f32 	%f18, %f17, %f15, %p1;
	setp.num.f32 	%p2, %f3, %f3;
	copysign.f32 	%f19, %f2, %f18;
	selp.f32 	%f20, %f19, %f18, %p2;
	add.s64 	%rd7, %rd3, %rd5;
	st.global.f32 	[%rd7], %f20;
	ret;

}


// ===== COMPILED SASS (sm_100) =====

	.target	sm_100

	.elftype	@"ET_EXEC"


//--------------------- .note.nv.tkinfo           --------------------------
	.section	.note.nv.tkinfo,"",@"SHT_NOTE"
	.sectionflags	@"SHF_NOTE_NV_TKINFO"
	.tkinfo
        /*0018*/ 	.word	0x00000002
        /*0030*/ 	.string	""
        /*0030*/ 	.string	"ptxas"
        /*0030*/ 	.string	"Cuda compilation tools, release 13.0, V13.0.88"
        /*0030*/ 	.string	"Build cuda_13.0.r13.0/compiler.36424714_0"
        /*0030*/ 	.string	"-arch sm_100 -m 64 "



//--------------------- .note.nv.cuinfo           --------------------------
	.section	.note.nv.cuinfo,"",@"SHT_NOTE"
	.sectionflags	@"SHF_NOTE_NV_CUINFO"
        /*0018*/ 	.short	0x0002
        /*001a*/ 	.short	0x0064
        /*001c*/ 	.short	0x0082
	.zero		2


//--------------------- .nv.info                  --------------------------
	.section	.nv.info,"",@"SHT_CUDA_INFO"
	.align	4


	//----- nvinfo : EIATTR_REGCOUNT
	.align		4
        /*0000*/ 	.byte	0x04, 0x2f
        /*0002*/ 	.short	(.L_1 - .L_0)
	.align		4
.L_0:
        /*0004*/ 	.word	index@(default_function_kernel_2)
        /*0008*/ 	.word	0x0000000c


	//----- nvinfo : EIATTR_FRAME_SIZE
	.align		4
.L_1:
        /*000c*/ 	.byte	0x04, 0x11
        /*000e*/ 	.short	(.L_3 - .L_2)
	.align		4
.L_2:
        /*0010*/ 	.word	index@(default_function_kernel_2)
        /*0014*/ 	.word	0x00000000


	//----- nvinfo : EIATTR_REGCOUNT
	.align		4
.L_3:
        /*0018*/ 	.byte	0x04, 0x2f
        /*001a*/ 	.short	(.L_5 - .L_4)
	.align		4
.L_4:
        /*001c*/ 	.word	index@(default_function_kernel)
        /*0020*/ 	.word	0x0000000c


	//----- nvinfo : EIATTR_FRAME_SIZE
	.align		4
.L_5:
        /*0024*/ 	.byte	0x04, 0x11
        /*0026*/ 	.short	(.L_7 - .L_6)
	.align		4
.L_6:
        /*0028*/ 	.word	index@(default_function_kernel)
        /*002c*/ 	.word	0x00000000


	//----- nvinfo : EIATTR_REGCOUNT
	.align		4
.L_7:
        /*0030*/ 	.byte	0x04, 0x2f
        /*0032*/ 	.short	(.L_9 - .L_8)
	.align		4
.L_8:
        /*0034*/ 	.word	index@(default_function_kernel_1)
        /*0038*/ 	.word	0x0000000c


	//----- nvinfo : EIATTR_FRAME_SIZE
	.align		4
.L_9:
        /*003c*/ 	.byte	0x04, 0x11
        /*003e*/ 	.short	(.L_11 - .L_10)
	.align		4
.L_10:
        /*0040*/ 	.word	index@(default_function_kernel_1)
        /*0044*/ 	.word	0x00000000


	//----- nvinfo : EIATTR_MIN_STACK_SIZE
	.align		4
.L_11:
        /*0048*/ 	.byte	0x04, 0x12
        /*004a*/ 	.short	(.L_13 - .L_12)
	.align		4
.L_12:
        /*004c*/ 	.word	index@(default_function_kernel_1)
        /*0050*/ 	.word	0x00000000


	//----- nvinfo : EIATTR_MIN_STACK_SIZE
	.align		4
.L_13:
        /*0054*/ 	.byte	0x04, 0x12
        /*0056*/ 	.short	(.L_15 - .L_14)
	.align		4
.L_14:
        /*0058*/ 	.word	index@(default_function_kernel)
        /*005c*/ 	.word	0x00000000


	//----- nvinfo : EIATTR_MIN_STACK_SIZE
	.align		4
.L_15:
        /*0060*/ 	.byte	0x04, 0x12
        /*0062*/ 	.short	(.L_17 - .L_16)
	.align		4
.L_16:
        /*0064*/ 	.word	index@(default_function_kernel_2)
        /*0068*/ 	.word	0x00000000
.L_17:


//--------------------- .nv.compat                --------------------------
	.section	.nv.compat,"",@"SHT_CUDA_COMPAT_INFO"
	.align	4
        /*0000*/ 	.byte	0x02, 0x09, 0x00, 0x00, 0x02, 0x02, 0x01, 0x00, 0x02, 0x05, 0x05, 0x00, 0x03, 0x07, 0x01, 0x01
        /*0010*/ 	.byte	0x02, 0x03, 0x00, 0x00, 0x02, 0x06, 0x01, 0x00, 0x04, 0x0b, 0x08, 0x00, 0x01, 0x00, 0x00, 0x00
        /*0020*/ 	.byte	0x00, 0x00, 0x00, 0x00


//--------------------- .nv.info.default_function_kernel_1 --------------------------
	.section	.nv.info.default_function_kernel_1,"",@"SHT_CUDA_INFO"
	.sectionflags	@""
	.align	4


	//----- nvinfo : EIATTR_CUDA_API_VERSION
	.align		4
        /*0000*/ 	.byte	0x04, 0x37
        /*0002*/ 	.short	(.L_19 - .L_18)
.L_18:
        /*0004*/ 	.word	0x00000082


	//----- nvinfo : EIATTR_KPARAM_INFO
	.align		4
.L_19:
        /*0008*/ 	.byte	0x04, 0x17
        /*000a*/ 	.short	(.L_21 - .L_20)
.L_20:
        /*000c*/ 	.word	0x00000000
        /*0010*/ 	.short	0x0001
        /*0012*/ 	.short	0x0008
        /*0014*/ 	.byte	0x00, 0xf5, 0x21, 0x00


	//----- nvinfo : EIATTR_KPARAM_INFO
	.align		4
.L_21:
        /*0018*/ 	.byte	0x04, 0x17
        /*001a*/ 	.short	(.L_23 - .L_22)
.L_22:
        /*001c*/ 	.word	0x00000000
        /*0020*/ 	.short	0x0000
        /*0022*/ 	.short	0x0000
        /*0024*/ 	.byte	0x00, 0xf5, 0x21, 0x00


	//----- nvinfo : EIATTR_SPARSE_MMA_MASK
	.align		4
.L_23:
        /*0028*/ 	.byte	0x03, 0x50
        /*002a*/ 	.short	0x0000


	//----- nvinfo : EIATTR_MAXREG_COUNT
	.align		4
        /*002c*/ 	.byte	0x03, 0x1b
        /*002e*/ 	.short	0x00ff


	//----- nvinfo : EIATTR_MERCURY_ISA_VERSION
	.align		4
        /*0030*/ 	.byte	0x03, 0x5f
        /*0032*/ 	.short	0x0101


	//----- nvinfo : EIATTR_VRC_CTA_INIT_COUNT
	.align		4
        /*0034*/ 	.byte	0x02, 0x4a
	.zero		1
	.zero		1


	//----- nvinfo : EIATTR_EXIT_INSTR_OFFSETS
	.align		4
        /*0038*/ 	.byte	0x04, 0x1c
        /*003a*/ 	.short	(.L_25 - .L_24)


	//   ....[0]....
.L_24:
        /*003c*/ 	.word	0x000001c0


	//----- nvinfo : EIATTR_MAX_THREADS
	.align		4
.L_25:
        /*0040*/ 	.byte	0x04, 0x05
        /*0042*/ 	.short	(.L_27 - .L_26)
.L_26:
        /*0044*/ 	.word	0x00000008
        /*0048*/ 	.word	0x00000001
        /*004c*/ 	.word	0x00000001


	//----- nvinfo : EIATTR_CBANK_PARAM_SIZE
	.align		4
.L_27:
        /*0050*/ 	.byte	0x03, 0x19
        /*0052*/ 	.short	0x0010


	//----- nvinfo : EIATTR_PARAM_CBANK
	.align		4
        /*0054*/ 	.byte	0x04, 0x0a
        /*0056*/ 	.short	(.L_29 - .L_28)
	.align		4
.L_28:
        /*0058*/ 	.word	index@(.nv.constant0.default_function_kernel_1)
        /*005c*/ 	.short	0x0380
        /*005e*/ 	.short	0x0010


	//----- nvinfo : EIATTR_SW_WAR
	.align		4
.L_29:
        /*0060*/ 	.byte	0x04, 0x36
        /*0062*/ 	.short	(.L_31 - .L_30)
.L_30:
        /*0064*/ 	.word	0x00000008
.L_31:


//--------------------- .nv.info.default_function_kernel --------------------------
	.section	.nv.info.default_function_kernel,"",@"SHT_CUDA_INFO"
	.sectionflags	@""
	.align	4


	//----- nvinfo : EIATTR_CUDA_API_VERSION
	.align		4
        /*0000*/ 	.byte	0x04, 0x37
        /*0002*/ 	.short	(.L_33 - .L_32)
.L_32:
        /*0004*/ 	.word	0x00000082


	//----- nvinfo : EIATTR_KPARAM_INFO
	.align		4
.L_33:
        /*0008*/ 	.byte	0x04, 0x17
        /*000a*/ 	.short	(.L_35 - .L_34)
.L_34:
        /*000c*/ 	.word	0x00000000
        /*0010*/ 	.short	0x0001
        /*0012*/ 	.short	0x0008
        /*0014*/ 	.byte	0x00, 0xf5, 0x21, 0x00


	//----- nvinfo : EIATTR_KPARAM_INFO
	.align		4
.L_35:
        /*0018*/ 	.byte	0x04, 0x17
        /*001a*/ 	.short	(.L_37 - .L_36)
.L_36:
        /*001c*/ 	.word	0x00000000
        /*0020*/ 	.short	0x0000
        /*0022*/ 	.short	0x0000
        /*0024*/ 	.byte	0x00, 0xf5, 0x21, 0x00


	//----- nvinfo : EIATTR_SPARSE_MMA_MASK
	.align		4
.L_37:
        /*0028*/ 	.byte	0x03, 0x50
        /*002a*/ 	.short	0x0000


	//----- nvinfo : EIATTR_MAXREG_COUNT
	.align		4
        /*002c*/ 	.byte	0x03, 0x1b
        /*002e*/ 	.short	0x00ff


	//----- nvinfo : EIATTR_MERCURY_ISA_VERSION
	.align		4
        /*0030*/ 	.byte	0x03, 0x5f
        /*0032*/ 	.short	0x0101


	//----- nvinfo : EIATTR_VRC_CTA_INIT_COUNT
	.align		4
        /*0034*/ 	.byte	0x02, 0x4a
	.zero		1
	.zero		1


	//----- nvinfo : EIATTR_EXIT_INSTR_OFFSETS
	.align		4
        /*0038*/ 	.byte	0x04, 0x1c
        /*003a*/ 	.short	(.L_39 - .L_38)


	//   ....[0]....
.L_38:
        /*003c*/ 	.word	0x00000350


	//----- nvinfo : EIATTR_MAX_THREADS
	.align		4
.L_39:
        /*0040*/ 	.byte	0x04, 0x05
        /*0042*/ 	.short	(.L_41 - .L_40)
.L_40:
        /*0044*/ 	.word	0x00000040
        /*0048*/ 	.word	0x00000001
        /*004c*/ 	.word	0x00000001


	//----- nvinfo : EIATTR_CBANK_PARAM_SIZE
	.align		4
.L_41:
        /*0050*/ 	.byte	0x03, 0x19
        /*0052*/ 	.short	0x0010


	//----- nvinfo : EIATTR_PARAM_CBANK
	.align		4
        /*0054*/ 	.byte	0x04, 0x0a
        /*0056*/ 	.short	(.L_43 - .L_42)
	.align		4
.L_42:
        /*0058*/ 	.word	index@(.nv.constant0.default_function_kernel)
        /*005c*/ 	.short	0x0380
        /*005e*/ 	.short	0x0010


	//----- nvinfo : EIATTR_SW_WAR
	.align		4
.L_43:
        /*0060*/ 	.byte	0x04, 0x36
        /*0062*/ 	.short	(.L_45 - .L_44)
.L_44:
        /*0064*/ 	.word	0x00000008
.L_45:


//--------------------- .nv.info.default_function_kernel_2 --------------------------
	.section	.nv.info.default_function_kernel_2,"",@"SHT_CUDA_INFO"
	.sectionflags	@""
	.align	4


	//----- nvinfo : EIATTR_CUDA_API_VERSION
	.align		4
        /*0000*/ 	.byte	0x04, 0x37
        /*0002*/ 	.short	(.L_47 - .L_46)
.L_46:
        /*0004*/ 	.word	0x00000082


	//----- nvinfo : EIATTR_KPARAM_INFO
	.align		4
.L_47:
        /*0008*/ 	.byte	0x04, 0x17
        /*000a*/ 	.short	(.L_49 - .L_48)
.L_48:
        /*000c*/ 	.word	0x00000000
        /*0010*/ 	.short	0x0001
        /*0012*/ 	.short	0x0008
        /*0014*/ 	.byte	0x00, 0xf5, 0x21, 0x00


	//----- nvinfo : EIATTR_KPARAM_INFO
	.align		4
.L_49:
        /*0018*/ 	.byte	0x04, 0x17
        /*001a*/ 	.short	(.L_51 - .L_50)
.L_50:
        /*001c*/ 	.word	0x00000000
        /*0020*/ 	.short	0x0000
        /*0022*/ 	.short	0x0000
        /*0024*/ 	.byte	0x00, 0xf5, 0x21, 0x00


	//----- nvinfo : EIATTR_SPARSE_MMA_MASK
	.align		4
.L_51:
        /*0028*/ 	.byte	0x03, 0x50
        /*002a*/ 	.short	0x0000


	//----- nvinfo : EIATTR_MAXREG_COUNT
	.align		4
        /*002c*/ 	.byte	0x03, 0x1b
        /*002e*/ 	.short	0x00ff


	//----- nvinfo : EIATTR_MERCURY_ISA_VERSION
	.align		4
        /*0030*/ 	.byte	0x03, 0x5f
        /*0032*/ 	.short	0x0101


	//----- nvinfo : EIATTR_VRC_CTA_INIT_COUNT
	.align		4
        /*0034*/ 	.byte	0x02, 0x4a
	.zero		1
	.zero		1


	//----- nvinfo : EIATTR_EXIT_INSTR_OFFSETS
	.align		4
        /*0038*/ 	.byte	0x04, 0x1c
        /*003a*/ 	.short	(.L_53 - .L_52)


	//   ....[0]....
.L_52:
        /*003c*/ 	.word	0x000001f0


	//----- nvinfo : EIATTR_MAX_THREADS
	.align		4
.L_53:
        /*0040*/ 	.byte	0x04, 0x05
        /*0042*/ 	.short	(.L_55 - .L_54)
.L_54:
        /*0044*/ 	.word	0x00000040
        /*0048*/ 	.word	0x00000001
        /*004c*/ 	.word	0x00000001


	//----- nvinfo : EIATTR_CBANK_PARAM_SIZE
	.align		4
.L_55:
        /*0050*/ 	.byte	0x03, 0x19
        /*0052*/ 	.short	0x0010


	//----- nvinfo : EIATTR_PARAM_CBANK
	.align		4
        /*0054*/ 	.byte	0x04, 0x0a
        /*0056*/ 	.short	(.L_57 - .L_56)
	.align		4
.L_56:
        /*0058*/ 	.word	index@(.nv.constant0.default_function_kernel_2)
        /*005c*/ 	.short	0x0380
        /*005e*/ 	.short	0x0010


	//----- nvinfo : EIATTR_SW_WAR
	.align		4
.L_57:
        /*0060*/ 	.byte	0x04, 0x36
        /*0062*/ 	.short	(.L_59 - .L_58)
.L_58:
        /*0064*/ 	.word	0x00000008
.L_59:


//--------------------- .nv.callgraph             --------------------------
	.section	.nv.callgraph,"",@"SHT_CUDA_CALLGRAPH"
	.align	4
	.sectionentsize	8
	.align		4
        /*0000*/ 	.word	0x00000000
	.align		4
        /*0004*/ 	.word	0xffffffff
	.align		4
        /*0008*/ 	.word	0x00000000
	.align		4
        /*000c*/ 	.word	0xfffffffe
	.align		4
        /*0010*/ 	.word	0x00000000
	.align		4
        /*0014*/ 	.word	0xfffffffd
	.align		4
        /*0018*/ 	.word	0x00000000
	.align		4
        /*001c*/ 	.word	0xfffffffc


//--------------------- .text.default_function_kernel_1 --------------------------
	.section	.text.default_function_kernel_1,"ax",@progbits
	.align	128
        .global         default_function_kernel_1
        .type           default_function_kernel_1,@function
        .size           default_function_kernel_1,(.L_x_3 - default_function_kernel_1)
        .other          default_function_kernel_1,@"STO_CUDA_ENTRY STV_DEFAULT"
default_function_kernel_1:
.text.default_function_kernel_1:
[----:B------:R-:W-:Y:S01]  /*0000*/  LDC R1, c[0x0][0x37c] ;  /* 0x0000df00ff017b82 */ /* 0x000fe20000000800 */
[----:B------:R-:W0:Y:S07]  /*0010*/  S2R R7, SR_TID.X ;  /* 0x0000000000077919 */ /* 0x000e2e0000002100 */
[----:B------:R-:W1:Y:S01]  /*0020*/  S2UR UR4, SR_CTAID.X ;  /* 0x00000000000479c3 */ /* 0x000e620000002500 */
[----:B------:R-:W2:Y:S07]  /*0030*/  LDCU.64 UR6, c[0x0][0x358] ;  /* 0x00006b00ff0677ac */ /* 0x000eae0008000a00 */
[----:B------:R-:W3:Y:S01]  /*0040*/  LDC.64 R2, c[0x0][0x388] ;  /* 0x0000e200ff027b82 */ /* 0x000ee20000000a00 */
[----:B-1----:R-:W-:-:S06]  /*0050*/  USHF.L.U32 UR4, UR4, 0x3, URZ ;  /* 0x0000000304047899 */ /* 0x002fcc00080006ff */
[----:B0-----:R-:W-:-:S05]  /*0060*/  LOP3.LUT R7, R7, UR4, RZ, 0xfc, !PT ;  /* 0x0000000407077c12 */ /* 0x001fca000f8efcff */
[----:B---3--:R-:W-:-:S06]  /*0070*/  IMAD.WIDE.U32 R2, R7, 0x4, R2 ;  /* 0x0000000407027825 */ /* 0x008fcc00078e0002 */
[----:B--2---:R-:W2:Y:S01]  /*0080*/  LDG.E.CONSTANT R2, desc[UR6][R2.64] ;  /* 0x0000000602027981 */ /* 0x004ea2000c1e9900 */
[----:B------:R-:W-:Y:S02]  /*0090*/  HFMA2 R5, -RZ, RZ, 0.890625, -0.00056934356689453125 ;  /* 0x3b2090aaff057431 */ /* 0x000fe400000001ff */
[----:B--2---:R-:W-:-:S06]  /*00a0*/  FMUL.RZ R0, R2, 0.15915493667125701904 ;  /* 0x3e22f98302007820 */ /* 0x004fcc000040c000 */
[----:B------:R-:W0:Y:S02]  /*00b0*/  MUFU.COS R0, R0 ;  /* 0x0000000000007308 */ /* 0x000e240000000000 */
[CC--:B0-----:R-:W-:Y:S01]  /*00c0*/  FMUL R6, R0.reuse, R0.reuse ;  /* 0x0000000000067220 */ /* 0x0c1fe20000400000 */
[----:B------:R-:W-:-:S03]  /*00d0*/  FSETP.NAN.AND P0, PT, |R0|, |R0|, PT ;  /* 0x400000000000720b */ /* 0x000fc60003f08200 */
[----:B------:R-:W-:-:S04]  /*00e0*/  FFMA R5, R6, R5, -0.014396979473531246185 ;  /* 0xbc6be14f06057423 */ /* 0x000fc80000000005 */
[----:B------:R-:W-:-:S04]  /*00f0*/  FFMA R5, R6, R5, 0.039849750697612762451 ;  /* 0x3d23397e06057423 */ /* 0x000fc80000000005 */
[----:B------:R-:W-:-:S04]  /*0100*/  FFMA R5, R6, R5, -0.072529748082160949707 ;  /* 0xbd948a7a06057423 */ /* 0x000fc80000000005 */
[C---:B------:R-:W-:Y:S02]  /*0110*/  FFMA R9, R6.reuse, R5, 0.10518480092287063599 ;  /* 0x3dd76b2106097423 */ /* 0x040fe40000000005 */
[----:B------:R-:W0:Y:S02]  /*0120*/  LDC.64 R4, c[0x0][0x380] ;  /* 0x0000e000ff047b82 */ /* 0x000e240000000a00 */
[----:B------:R-:W-:-:S04]  /*0130*/  FFMA R9, R6, R9, -0.14171802997589111328 ;  /* 0xbe111e8806097423 */ /* 0x000fc80000000009 */
[----:B------:R-:W-:-:S04]  /*0140*/  FFMA R9, R6, R9, 0.19988775253295898438 ;  /* 0x3e4caf6006097423 */ /* 0x000fc80000000009 */
[----:B------:R-:W-:-:S04]  /*0150*/  FFMA R9, R6, R9, -0.33332940936088562012 ;  /* 0xbeaaaa2706097423 */ /* 0x000fc80000000009 */
[----:B------:R-:W-:-:S04]  /*0160*/  FMUL R9, R6, R9 ;  /* 0x0000000906097220 */ /* 0x000fc80000400000 */
[----:B------:R-:W-:-:S05]  /*0170*/  FFMA R9, |R0|, R9, |R0| ;  /* 0x0000000900097223 */ /* 0x000fca0000000600 */
[----:B------:R-:W-:Y:S01]  /*0180*/  LOP3.LUT R0, R9, 0x80000000, R0, 0xb8, !PT ;  /* 0x8000000009007812 */ /* 0x000fe200078eb800 */
[----:B0-----:R-:W-:-:S03]  /*0190*/  IMAD.WIDE.U32 R2, R7, 0x4, R4 ;  /* 0x0000000407027825 */ /* 0x001fc600078e0004 */
[----:B------:R-:W-:-:S05]  /*01a0*/  FSEL R9, R0, R9, !P0 ;  /* 0x0000000900097208 */ /* 0x000fca0004000000 */
[----:B------:R-:W-:Y:S01]  /*01b0*/  STG.E desc[UR6][R2.64], R9 ;  /* 0x0000000902007986 */ /* 0x000fe2000c101906 */
[----:B------:R-:W-:Y:S05]  /*01c0*/  EXIT ;  /* 0x000000000000794d */ /* 0x000fea0003800000 */
.L_x_0:
[----:B------:R-:W-:-:S00]  /*01d0*/  BRA `(.L_x_0) ;  /* 0xfffffffc00fc7947 */ /* 0x000fc0000383ffff */
[----:B------:R-:W-:-:S00]  /*01e0*/  NOP ;  /* 0x0000000000007918 */ /* 0x000fc00000000000 */
        /* <DEDUP_REMOVED lines=9> */
.L_x_3:


//--------------------- .text.default_function_kernel --------------------------
	.section	.text.default_function_kernel,"ax",@progbits
	.align	128
        .global         default_function_kernel
        .type           default_function_kernel,@function
        .size           default_function_kernel,(.L_x_4 - default_function_kernel)
        .other          default_function_kernel,@"STO_CUDA_ENTRY STV_DEFAULT"
default_function_kernel:
.text.default_function_kernel:
        /* <DEDUP_REMOVED lines=9> */
[----:B------:R-:W-:Y:S01]  /*0090*/  HFMA2 R9, -RZ, RZ, 1.625, 0 ;  /* 0x3e800000ff097431 */ /* 0x000fe200000001ff */
[----:B------:R-:W-:Y:S01]  /*00a0*/  MOV R8, 0x3d39bf78 ;  /* 0x3d39bf7800087802 */ /* 0x000fe20000000f00 */
[C---:B--2---:R-:W-:Y:S01]  /*00b0*/  FFMA R4, R2.reuse, R2, 1 ;  /* 0x3f80000002047423 */ /* 0x044fe20000000002 */
[----:B------:R-:W-:-:S03]  /*00c0*/  FSETP.GT.AND P0, PT, |R2|, 8388608, PT ;  /* 0x4b0000000200780b */ /* 0x000fc60003f04200 */
[----:B------:R-:W0:Y:S02]  /*00d0*/  MUFU.RSQ R5, R4 ;  /* 0x0000000400057308 */ /* 0x000e240000001400 */
[----:B0-----:R-:W-:-:S06]  /*00e0*/  FFMA R5, R4, R5, 1 ;  /* 0x3f80000004057423 */ /* 0x001fcc0000000005 */
[----:B------:R-:W0:Y:S02]  /*00f0*/  MUFU.RCP R5, R5 ;  /* 0x0000000500057308 */ /* 0x000e240000001000 */
[----:B0-----:R-:W-:-:S04]  /*0100*/  FMUL R7, |R2|, R5 ;  /* 0x0000000502077220 */ /* 0x001fc80000400200 */
[----:B------:R-:W-:-:S05]  /*0110*/  FFMA R7, |R2|, R7, |R2| ;  /* 0x0000000702077223 */ /* 0x000fca0000000602 */
[----:B------:R-:W-:-:S04]  /*0120*/  FSEL R7, |R2|, R7, P0 ;  /* 0x0000000702077208 */ /* 0x000fc80000000200 */
[C---:B------:R-:W-:Y:S01]  /*0130*/  ISETP.GE.U32.AND P1, PT, R7.reuse, 0x7f800000, PT ;  /* 0x7f8000000700780c */ /* 0x040fe20003f26070 */
[----:B------:R-:W-:-:S03]  /*0140*/  FADD.RZ R6, R7, 1 ;  /* 0x3f80000007067421 */ /* 0x000fc6000000c000 */
[----:B------:R-:W-:Y:S02]  /*0150*/  ISETP.GT.AND P2, PT, R7, -0x40800000, P1 ;  /* 0xbf8000000700780c */ /* 0x000fe40000f44270 */
[----:B------:R-:W-:-:S04]  /*0160*/  IADD3 R6, PT, PT, R6, -0x3f400000, RZ ;  /* 0xc0c0000006067810 */ /* 0x000fc80007ffe0ff */
[----:B------:R-:W-:-:S04]  /*0170*/  LOP3.LUT R6, R6, 0xff800000, RZ, 0xc0, !PT ;  /* 0xff80000006067812 */ /* 0x000fc800078ec0ff */
[----:B------:R-:W-:Y:S02]  /*0180*/  IADD3 R4, PT, PT, -R6, 0x40800000, RZ ;  /* 0x4080000006047810 */ /* 0x000fe40007ffe1ff */
[-C--:B------:R-:W-:Y:S02]  /*0190*/  IADD3 R3, PT, PT, R7, -R6.reuse, RZ ;  /* 0x8000000607037210 */ /* 0x080fe40007ffe0ff */
[----:B------:R-:W-:Y:S01]  /*01a0*/  I2FP.F32.S32 R6, R6 ;  /* 0x0000000600067245 */ /* 0x000fe20000201400 */
[----:B------:R-:W-:-:S04]  /*01b0*/  FFMA R4, R4, R9, -1 ;  /* 0xbf80000004047423 */ /* 0x000fc80000000009 */
[----:B------:R-:W-:Y:S01]  /*01c0*/  FADD R3, R3, R4 ;  /* 0x0000000403037221 */ /* 0x000fe20000000000 */
[----:B------:R-:W-:-:S03]  /*01d0*/  FMUL R6, R6, 1.1920928955078125e-07 ;  /* 0x3400000006067820 */ /* 0x000fc60000400000 */
[----:B------:R-:W-:Y:S01]  /*01e0*/  FFMA R4, R3, -R8, 0.10546888411045074463 ;  /* 0x3dd8001203047423 */ /* 0x000fe20000000808 */
[----:B------:R-:W-:-:S03]  /*01f0*/  @P1 MOV R8, 0x7f800000 ;  /* 0x7f80000000081802 */ /* 0x000fc60000000f00 */
[----:B------:R-:W-:-:S04]  /*0200*/  FFMA R4, R3, R4, -0.13229703903198242188 ;  /* 0xbe0778e003047423 */ /* 0x000fc80000000004 */
[----:B------:R-:W-:-:S04]  /*0210*/  FFMA R4, R3, R4, 0.14491446316242218018 ;  /* 0x3e14647503047423 */ /* 0x000fc80000000004 */
[----:B------:R-:W-:-:S04]  /*0220*/  FFMA R4, R3, R4, -0.16641564667224884033 ;  /* 0xbe2a68dd03047423 */ /* 0x000fc80000000004 */
[----:B------:R-:W-:-:S04]  /*0230*/  FFMA R4, R3, R4, 0.19988867640495300293 ;  /* 0x3e4caf9e03047423 */ /* 0x000fc80000000004 */
[----:B------:R-:W-:-:S04]  /*0240*/  FFMA R4, R3, R4, -0.25000196695327758789 ;  /* 0xbe80004203047423 */ /* 0x000fc80000000004 */
[----:B------:R-:W-:-:S04]  /*0250*/  FFMA R4, R3, R4, 0.33333510160446166992 ;  /* 0x3eaaaae603047423 */ /* 0x000fc80000000004 */
[----:B------:R-:W-:-:S04]  /*0260*/  FFMA R4, R3, R4, -0.5 ;  /* 0xbf00000003047423 */ /* 0x000fc80000000004 */
[----:B------:R-:W-:-:S04]  /*0270*/  FMUL R4, R3, R4 ;  /* 0x0000000403047220 */ /* 0x000fc80000400000 */
[----:B------:R-:W-:Y:S02]  /*0280*/  FFMA R3, R3, R4, R3 ;  /* 0x0000000403037223 */ /* 0x000fe40000000003 */
[----:B------:R-:W0:Y:S02]  /*0290*/  LDC.64 R4, c[0x0][0x380] ;  /* 0x0000e000ff047b82 */ /* 0x000e240000000a00 */
[----:B------:R-:W-:Y:S01]  /*02a0*/  FFMA R3, R6, 0.69314718246459960938, R3 ;  /* 0x3f31721806037823 */ /* 0x000fe20000000003 */
[C---:B------:R-:W-:Y:S01]  /*02b0*/  @P2 FFMA R3, R7.reuse, R8, +INF ;  /* 0x7f80000007032423 */ /* 0x040fe20000000008 */
[----:B------:R-:W-:-:S04]  /*02c0*/  @P1 FSETP.NEU.AND P2, PT, R7, RZ, PT ;  /* 0x000000ff0700120b */ /* 0x000fc80003f4d000 */
[----:B------:R-:W-:-:S04]  /*02d0*/  @P1 FSEL R3, R3, -RZ, P2 ;  /* 0x800000ff03031208 */ /* 0x000fc80001000000 */
[----:B------:R-:W-:-:S05]  /*02e0*/  MOV R7, R3 ;  /* 0x0000000300077202 */ /* 0x000fca0000000f00 */
[----:B------:R-:W-:Y:S01]  /*02f0*/  @P0 FADD R7, R7, 0.69314718246459960938 ;  /* 0x3f31721807070421 */ /* 0x000fe20000000000 */
[----:B------:R-:W-:-:S04]  /*0300*/  FSETP.NAN.AND P0, PT, |R2|, |R2|, PT ;  /* 0x400000020200720b */ /* 0x000fc80003f08200 */
[----:B------:R-:W-:Y:S01]  /*0310*/  LOP3.LUT R6, R7, 0x80000000, R2, 0xb8, !PT ;  /* 0x8000000007067812 */ /* 0x000fe200078eb802 */
[----:B0-----:R-:W-:-:S03]  /*0320*/  IMAD.WIDE.U32 R2, R0, 0x4, R4 ;  /* 0x0000000400027825 */ /* 0x001fc600078e0004 */
[----:B------:R-:W-:-:S05]  /*0330*/  FSEL R5, R6, R7, !P0 ;  /* 0x0000000706057208 */ /* 0x000fca0004000000 */
[----:B------:R-:W-:Y:S01]  /*0340*/  STG.E desc[UR6][R2.64], R5 ;  /* 0x0000000502007986 */ /* 0x000fe2000c101906 */
[----:B------:R-:W-:Y:S05]  /*0350*/  EXIT ;  /* 0x000000000000794d */ /* 0x000fea0003800000 */
.L_x_1:
        /* <DEDUP_REMOVED lines=10> */
.L_x_4:


//--------------------- .text.default_function_kernel_2 --------------------------
	.section	.text.default_function_kernel_2,"ax",@progbits
	.align	128
        .global         default_function_kernel_2
        .type           default_function_kernel_2,@function
        .size           default_function_kernel_2,(.L_x_5 - default_function_kernel_2)
        .other          default_function_kernel_2,@"STO_CUDA_ENTRY STV_DEFAULT"
default_function_kernel_2:
.text.default_function_kernel_2:
[----:B------:R-:W-:Y:S01]  /*0000*/  LDC R1, c[0x0][0x37c] ;  /* 0x0000df00ff017b82 */ /* 0x000fe20000000800 */
[----:B------:R-:W0:Y:S07]  /*0010*/  S2R R5, SR_TID.X ;  /* 0x0000000000057919 */ /* 0x000e2e0000002100 */
[----:B------:R-:W1:Y:S01]  /*0020*/  S2UR UR4, SR_CTAID.X ;  /* 0x00000000000479c3 */ /* 0x000e620000002500 */
[----:B------:R-:W2:Y:S07]  /*0030*/  LDCU.64 UR6, c[0x0][0x358] ;  /* 0x00006b00ff0677ac */ /* 0x000eae0008000a00 */
[----:B------:R-:W3:Y:S01]  /*0040*/  LDC.64 R2, c[0x0][0x388] ;  /* 0x0000e200ff027b82 */ /* 0x000ee20000000a00 */
[----:B-1----:R-:W-:-:S06]  /*0050*/  USHF.L.U32 UR4, UR4, 0x6, URZ ;  /* 0x0000000604047899 */ /* 0x002fcc00080006ff */
[----:B0-----:R-:W-:-:S05]  /*0060*/  LOP3.LUT R5, R5, UR4, RZ, 0xfc, !PT ;  /* 0x0000000405057c12 */ /* 0x001fca000f8efcff */
[----:B---3--:R-:W-:-:S05]  /*0070*/  IMAD.WIDE.U32 R2, R5, 0x4, R2 ;  /* 0x0000000405027825 */ /* 0x008fca00078e0002 */
[----:B--2---:R0:W2:Y:S01]  /*0080*/  LDG.E.CONSTANT R0, desc[UR6][R2.64] ;  /* 0x0000000602007981 */ /* 0x0040a2000c1e9900 */
[----:B------:R-:W-:Y:S01]  /*0090*/  HFMA2 R9, -RZ, RZ, 0.890625, -0.00056934356689453125 ;  /* 0x3b2090aaff097431 */ /* 0x000fe200000001ff */
[----:B------:R-:W-:Y:S01]  /*00a0*/  MOV R6, 0x3f6ee581 ;  /* 0x3f6ee58100067802 */ /* 0x000fe20000000f00 */
[----:B0-----:R-:W0:Y:S02]  /*00b0*/  LDC.64 R2, c[0x0][0x380] ;  /* 0x0000e000ff027b82 */ /* 0x001e240000000a00 */
[----:B0-----:R-:W-:Y:S01]  /*00c0*/  IMAD.WIDE.U32 R2, R5, 0x4, R2 ;  /* 0x0000000405027825 */ /* 0x001fe200078e0002 */
[----:B--2---:R-:W0:Y:S01]  /*00d0*/  MUFU.RCP R7, |R0| ;  /* 0x4000000000077308 */ /* 0x004e220000001000 */
[----:B------:R-:W-:-:S04]  /*00e0*/  FSETP.GT.AND P0, PT, |R0|, 1, PT ;  /* 0x3f8000000000780b */ /* 0x000fc80003f04200 */
[----:B0-----:R-:W-:-:S05]  /*00f0*/  FSEL R7, R7, |R0|, P0 ;  /* 0x4000000007077208 */ /* 0x001fca0000000000 */
[----:B------:R-:W-:-:S04]  /*0100*/  FMUL R4, R7, R7 ;  /* 0x0000000707047220 */ /* 0x000fc80000400000 */
[----:B------:R-:W-:-:S04]  /*0110*/  FFMA R9, R4, R9, -0.014396979473531246185 ;  /* 0xbc6be14f04097423 */ /* 0x000fc80000000009 */
[----:B------:R-:W-:-:S04]  /*0120*/  FFMA R9, R4, R9, 0.039849750697612762451 ;  /* 0x3d23397e04097423 */ /* 0x000fc80000000009 */
[----:B------:R-:W-:-:S04]  /*0130*/  FFMA R9, R4, R9, -0.072529748082160949707 ;  /* 0xbd948a7a04097423 */ /* 0x000fc80000000009 */
[----:B------:R-:W-:-:S04]  /*0140*/  FFMA R9, R4, R9, 0.10518480092287063599 ;  /* 0x3dd76b2104097423 */ /* 0x000fc80000000009 */
[----:B------:R-:W-:-:S04]  /*0150*/  FFMA R9, R4, R9, -0.14171802997589111328 ;  /* 0xbe111e8804097423 */ /* 0x000fc80000000009 */
[----:B------:R-:W-:-:S04]  /*0160*/  FFMA R9, R4, R9, 0.19988775253295898438 ;  /* 0x3e4caf6004097423 */ /* 0x000fc80000000009 */
[----:B------:R-:W-:-:S04]  /*0170*/  FFMA R9, R4, R9, -0.33332940936088562012 ;  /* 0xbeaaaa2704097423 */ /* 0x000fc80000000009 */
[----:B------:R-:W-:-:S04]  /*0180*/  FMUL R4, R4, R9 ;  /* 0x0000000904047220 */ /* 0x000fc80000400000 */
[----:B------:R-:W-:-:S04]  /*0190*/  FFMA R7, R7, R4, R7 ;  /* 0x0000000407077223 */ /* 0x000fc80000000007 */
[----:B------:R-:W-:Y:S01]  /*01a0*/  @P0 FFMA R7, R6, 1.6832555532455444336, -R7 ;  /* 0x3fd774eb06070823 */ /* 0x000fe20000000807 */
[----:B------:R-:W-:-:S04]  /*01b0*/  FSETP.NAN.AND P0, PT, |R0|, |R0|, PT ;  /* 0x400000000000720b */ /* 0x000fc80003f08200 */
[----:B------:R-:W-:-:S04]  /*01c0*/  LOP3.LUT R0, R7, 0x80000000, R0, 0xb8, !PT ;  /* 0x8000000007007812 */ /* 0x000fc800078eb800 */
[----:B------:R-:W-:-:S05]  /*01d0*/  FSEL R7, R0, R7, !P0 ;  /* 0x0000000700077208 */ /* 0x000fca0004000000 */
[----:B------:R-:W-:Y:S01]  /*01e0*/  STG.E desc[UR6][R2.64], R7 ;  /* 0x0000000702007986 */ /* 0x000fe2000c101906 */
[----:B------:R-:W-:Y:S05]  /*01f0*/  EXIT ;  /* 0x000000000000794d */ /* 0x000fea0003800000 */
.L_x_2:
        /* <DEDUP_REMOVED lines=16> */
.L_x_5:


//--------------------- .nv.shared.reserved.0     --------------------------
	.section	.nv.shared.reserved.0,"aw",@nobits
	.weak		__nv_reservedSMEM_offset_0_alias
	.size		__nv_reservedSMEM_offset_0_alias, 0, 64
	.other		__nv_reservedSMEM_offset_0_alias,@"STO_CUDA_RESERVED_SHARED STV_DEFAULT"
__nv_reservedSMEM_offset_0_alias:
	.zero		0
	.zero		64


//--------------------- .nv.constant0.default_function_kernel_1 --------------------------
	.section	.nv.constant0.default_function_kernel_1,"a",@progbits
	.sectionflags	@""
	.align	4
.nv.constant0.default_function_kernel_1:
	.zero		912


//--------------------- .nv.constant0.default_function_kernel --------------------------
	.section	.nv.constant0.default_function_kernel,"a",@progbits
	.sectionflags	@""
	.align	4
.nv.constant0.default_function_kernel:
	.zero		912


//--------------------- .nv.constant0.default_function_kernel_2 --------------------------
	.section	.nv.constant0.default_function_kernel_2,"a",@progbits
	.sectionflags	@""
	.align	4
.nv.constant0.default_function_kernel_2:
	.zero		912


//--------------------- SYMBOLS --------------------------

	.type		.nv.reservedSmem.offset0,@object
	.size		.nv.reservedSmem.offset0,0x4
